	.headerflags	@"EF_CUDA_TEXMODE_UNIFIED EF_CUDA_64BIT_ADDRESS EF_CUDA_SM86 EF_CUDA_VIRTUAL_SM(EF_CUDA_SM86)"
	.elftype	@"ET_EXEC"


//--------------------- .nv.info                  --------------------------
	.section	.nv.info,"",@"SHT_CUDA_INFO"
	.align	4


	//----- nvinfo : EIATTR_REGCOUNT
	.align		4
        /*0000*/ 	.byte	0x04, 0x2f
        /*0002*/ 	.short	(.L_1 - .L_0)
	.align		4
.L_0:
        /*0004*/ 	.word	index@(causal_conv1d_fwd_kernel)
        /*0008*/ 	.word	0x0000001e


	//----- nvinfo : EIATTR_MAX_STACK_SIZE
	.align		4
.L_1:
        /*000c*/ 	.byte	0x04, 0x23
        /*000e*/ 	.short	(.L_3 - .L_2)
	.align		4
.L_2:
        /*0010*/ 	.word	index@(causal_conv1d_fwd_kernel)
        /*0014*/ 	.word	0x00000000


	//----- nvinfo : EIATTR_MIN_STACK_SIZE
	.align		4
.L_3:
        /*0018*/ 	.byte	0x04, 0x12
        /*001a*/ 	.short	(.L_5 - .L_4)
	.align		4
.L_4:
        /*001c*/ 	.word	index@(causal_conv1d_fwd_kernel)
        /*0020*/ 	.word	0x00000000


	//----- nvinfo : EIATTR_FRAME_SIZE
	.align		4
.L_5:
        /*0024*/ 	.byte	0x04, 0x11
        /*0026*/ 	.short	(.L_7 - .L_6)
	.align		4
.L_6:
        /*0028*/ 	.word	index@(causal_conv1d_fwd_kernel)
        /*002c*/ 	.word	0x00000000
.L_7:


//--------------------- .nv.info.causal_conv1d_fwd_kernel --------------------------
	.section	.nv.info.causal_conv1d_fwd_kernel,"",@"SHT_CUDA_INFO"
	.align	4


	//----- nvinfo : EIATTR_CUDA_API_VERSION
	.align		4
        /*0000*/ 	.byte	0x04, 0x37
        /*0002*/ 	.short	(.L_9 - .L_8)
.L_8:
        /*0004*/ 	.word	0x0000007b


	//----- nvinfo : EIATTR_SW2861232_WAR
	.align		4
.L_9:
        /*0008*/ 	.byte	0x01, 0x35
	.zero		2


	//----- nvinfo : EIATTR_PARAM_CBANK
	.align		4
        /*000c*/ 	.byte	0x04, 0x0a
        /*000e*/ 	.short	(.L_11 - .L_10)
	.align		4
.L_10:
        /*0010*/ 	.word	index@(.nv.constant0.causal_conv1d_fwd_kernel)
        /*0014*/ 	.short	0x0160
        /*0016*/ 	.short	0x002c


	//----- nvinfo : EIATTR_CBANK_PARAM_SIZE
	.align		4
.L_11:
        /*0018*/ 	.byte	0x03, 0x19
        /*001a*/ 	.short	0x002c


	//----- nvinfo : EIATTR_KPARAM_INFO
	.align		4
        /*001c*/ 	.byte	0x04, 0x17
        /*001e*/ 	.short	(.L_13 - .L_12)
.L_12:
        /*0020*/ 	.word	0x00000000
        /*0024*/ 	.short	0x0005
        /*0026*/ 	.short	0x0028
        /*0028*/ 	.byte	0x00, 0xf0, 0x11, 0x00


	//----- nvinfo : EIATTR_KPARAM_INFO
	.align		4
.L_13:
        /*002c*/ 	.byte	0x04, 0x17
        /*002e*/ 	.short	(.L_15 - .L_14)
.L_14:
        /*0030*/ 	.word	0x00000000
        /*0034*/ 	.short	0x0004
        /*0036*/ 	.short	0x0020
        /*0038*/ 	.byte	0x00, 0xf0, 0x21, 0x00


	//----- nvinfo : EIATTR_KPARAM_INFO
	.align		4
.L_15:
        /*003c*/ 	.byte	0x04, 0x17
        /*003e*/ 	.short	(.L_17 - .L_16)
.L_16:
        /*0040*/ 	.word	0x00000000
        /*0044*/ 	.short	0x0003
        /*0046*/ 	.short	0x0018
        /*0048*/ 	.byte	0x00, 0xf0, 0x21, 0x00


	//----- nvinfo : EIATTR_KPARAM_INFO
	.align		4
.L_17:
        /*004c*/ 	.byte	0x04, 0x17
        /*004e*/ 	.short	(.L_19 - .L_18)
.L_18:
        /*0050*/ 	.word	0x00000000
        /*0054*/ 	.short	0x0002
        /*0056*/ 	.short	0x0010
        /*0058*/ 	.byte	0x00, 0xf0, 0x21, 0x00


	//----- nvinfo : EIATTR_KPARAM_INFO
	.align		4
.L_19:
        /*005c*/ 	.byte	0x04, 0x17
        /*005e*/ 	.short	(.L_21 - .L_20)
.L_20:
        /*0060*/ 	.word	0x00000000
        /*0064*/ 	.short	0x0001
        /*0066*/ 	.short	0x0008
        /*0068*/ 	.byte	0x00, 0xf0, 0x21, 0x00


	//----- nvinfo : EIATTR_KPARAM_INFO
	.align		4
.L_21:
        /*006c*/ 	.byte	0x04, 0x17
        /*006e*/ 	.short	(.L_23 - .L_22)
.L_22:
        /*0070*/ 	.word	0x00000000
        /*0074*/ 	.short	0x0000
        /*0076*/ 	.short	0x0000
        /*0078*/ 	.byte	0x00, 0xf0, 0x21, 0x00


	//----- nvinfo : EIATTR_MAXREG_COUNT
	.align		4
.L_23:
        /*007c*/ 	.byte	0x03, 0x1b
        /*007e*/ 	.short	0x0080


	//----- nvinfo : EIATTR_COOP_GROUP_MASK_REGIDS
	.align		4
        /*0080*/ 	.byte	0x04, 0x29
        /*0082*/ 	.short	(.L_25 - .L_24)


	//   ....[0]....
.L_24:
        /*0084*/ 	.word	0xffffffff


	//   ....[1]....
        /*0088*/ 	.word	0xffffffff


	//   ....[2]....
        /*008c*/ 	.word	0xffffffff


	//   ....[3]....
        /*0090*/ 	.word	0xffffffff


	//   ....[4]....
        /*0094*/ 	.word	0xffffffff


	//   ....[5]....
        /*0098*/ 	.word	0xffffffff


	//   ....[6]....
        /*009c*/ 	.word	0xffffffff


	//   ....[7]....
        /*00a0*/ 	.word	0xffffffff


	//----- nvinfo : EIATTR_COOP_GROUP_INSTR_OFFSETS
	.align		4
.L_25:
        /*00a4*/ 	.byte	0x04, 0x28
        /*00a6*/ 	.short	(.L_27 - .L_26)


	//   ....[0]....
.L_26:
        /*00a8*/ 	.word	0x00000220


	//   ....[1]....
        /*00ac*/ 	.word	0x00000240


	//   ....[2]....
        /*00b0*/ 	.word	0x00000250


	//   ....[3]....
        /*00b4*/ 	.word	0x00000270


	//   ....[4]....
        /*00b8*/ 	.word	0x000002a0


	//   ....[5]....
        /*00bc*/ 	.word	0x000002b0


	//   ....[6]....
        /*00c0*/ 	.word	0x000007b0


	//   ....[7]....
        /*00c4*/ 	.word	0x000007d0


	//----- nvinfo : EIATTR_EXIT_INSTR_OFFSETS
	.align		4
.L_27:
        /*00c8*/ 	.byte	0x04, 0x1c
        /*00ca*/ 	.short	(.L_29 - .L_28)


	//   ....[0]....
.L_28:
        /*00cc*/ 	.word	0x000009e0


	//   ....[1]....
        /*00d0*/ 	.word	0x00000a20


	//----- nvinfo : EIATTR_MAX_THREADS
	.align		4
.L_29:
        /*00d4*/ 	.byte	0x04, 0x05
        /*00d6*/ 	.short	(.L_31 - .L_30)
.L_30:
        /*00d8*/ 	.word	0x00000200
        /*00dc*/ 	.word	0x00000001
        /*00e0*/ 	.word	0x00000001
.L_31:


//--------------------- .nv.rel.action            --------------------------
	.section	.nv.rel.action,"",@"SHT_CUDA_RELOCINFO"
	.align	8
	.sectionentsize	8
        /*0000*/ 	.byte	0x73, 0x00, 0x00, 0x00, 0x00, 0x00, 0x00, 0x00, 0x00, 0x00, 0x00, 0x11, 0x25, 0x00, 0x05, 0x36


//--------------------- .nv.constant0.causal_conv1d_fwd_kernel --------------------------
	.section	.nv.constant0.causal_conv1d_fwd_kernel,"a",@progbits
	.align	4
.nv.constant0.causal_conv1d_fwd_kernel:
	.zero		396


//--------------------- .text.causal_conv1d_fwd_kernel --------------------------
	.section	.text.causal_conv1d_fwd_kernel,"ax",@progbits
	.sectionflags	@"SHF_BARRIERS=1"
	.sectioninfo	@"SHI_REGISTERS=30"
	.align	128
        .global         causal_conv1d_fwd_kernel
        .type           causal_conv1d_fwd_kernel,@function
        .size           causal_conv1d_fwd_kernel,(.L_x_1 - causal_conv1d_fwd_kernel)
        .other          causal_conv1d_fwd_kernel,@"STO_CUDA_ENTRY STV_DEFAULT"
causal_conv1d_fwd_kernel:
.text.causal_conv1d_fwd_kernel:
[----:B------:R-:W-:-:S02]  /*0000*/  IMAD.MOV.U32 R1, RZ, RZ, c[0x0][0x28] ;  /* 0x00000a00ff017624 */ /* 0x000fc400078e00ff */
[----:B------:R-:W0:Y:S01]  /*0010*/  S2R R4, SR_CTAID.Y ;  /* 0x0000000000047919 */ /* 0x000e220000002600 */
[----:B------:R-:W-:Y:S01]  /*0020*/  IMAD.MOV.U32 R11, RZ, RZ, 0x4 ;  /* 0x00000004ff0b7424 */ /* 0x000fe200078e00ff */
[----:B------:R-:W-:Y:S01]  /*0030*/  ULDC.64 UR4, c[0x0][0x118] ;  /* 0x0000460000047ab9 */ /* 0x000fe20000000a00 */
[----:B0-----:R-:W-:-:S04]  /*0040*/  IMAD.SHL.U32 R4, R4, 0x2, RZ ;  /* 0x0000000204047824 */ /* 0x001fc800078e00ff */
[----:B------:R-:W-:-:S05]  /*0050*/  IMAD.WIDE R4, R4, R11, c[0x0][0x180] ;  /* 0x0000600004047625 */ /* 0x000fca00078e020b */
[----:B------:R0:W2:Y:S01]  /*0060*/  LDG.E R0, [R4.64] ;  /* 0x0000000404007981 */ /* 0x0000a2000c1e1900 */
[----:B------:R-:W-:-:S03]  /*0070*/  IMAD.MOV.U32 R7, RZ, RZ, 0x2 ;  /* 0x00000002ff077424 */ /* 0x000fc600078e00ff */
[----:B------:R-:W1:Y:S04]  /*0080*/  S2R R12, SR_TID.X ;  /* 0x00000000000c7919 */ /* 0x000e680000002100 */
[----:B------:R-:W3:Y:S04]  /*0090*/  S2R R2, SR_CTAID.X ;  /* 0x0000000000027919 */ /* 0x000ee80000002500 */
[----:B0-----:R0:W4:Y:S01]  /*00a0*/  LDG.E R4, [R4.64+0x4] ;  /* 0x0000040404047981 */ /* 0x001122000c1e1900 */
[----:B-1----:R-:W-:Y:S02]  /*00b0*/  SHF.R.U32.HI R13, RZ, 0x2, R12 ;  /* 0x00000002ff0d7819 */ /* 0x002fe4000001160c */
[----:B------:R-:W-:Y:S01]  /*00c0*/  LOP3.LUT P0, R14, R12, 0x3, RZ, 0xc0, !PT ;  /* 0x000000030c0e7812 */ /* 0x000fe2000780c0ff */
[----:B---3--:R-:W-:Y:S01]  /*00d0*/  IMAD.SHL.U32 R2, R2, 0x40, RZ ;  /* 0x0000004002027824 */ /* 0x008fe200078e00ff */
[----:B------:R-:W-:-:S04]  /*00e0*/  SGXT.U32 R13, R13, 0x6 ;  /* 0x000000060d0d781a */ /* 0x000fc80000000000 */
[----:B------:R-:W-:-:S04]  /*00f0*/  LOP3.LUT R3, R2, R13, RZ, 0xfc, !PT ;  /* 0x0000000d02037212 */ /* 0x000fc800078efcff */
[C---:B------:R-:W-:Y:S01]  /*0100*/  ISETP.GE.AND P1, PT, R3.reuse, 0x800, PT ;  /* 0x000008000300780c */ /* 0x040fe20003f26270 */
[----:B------:R-:W-:Y:S01]  /*0110*/  IMAD.SHL.U32 R6, R3, 0x4, RZ ;  /* 0x0000000403067824 */ /* 0x000fe200078e00ff */
[----:B------:R-:W-:-:S03]  /*0120*/  PRMT R3, RZ, 0x7610, R3 ;  /* 0x00007610ff037816 */ /* 0x000fc60000000003 */
[----:B------:R-:W-:-:S06]  /*0130*/  IMAD.WIDE R6, R6, R7, c[0x0][0x170] ;  /* 0x00005c0006067625 */ /* 0x000fcc00078e0207 */
[----:B------:R-:W-:-:S05]  /*0140*/  IMAD.WIDE.U32 R8, R14, 0x2, R6 ;  /* 0x000000020e087825 */ /* 0x000fca00078e0006 */
[----:B------:R1:W3:Y:S01]  /*0150*/  @!P1 LDG.E.U16 R3, [R8.64] ;  /* 0x0000000408039981 */ /* 0x0002e2000c1e1500 */
[----:B------:R-:W-:Y:S01]  /*0160*/  ISETP.EQ.AND P2, PT, R14, 0x2, PT ;  /* 0x000000020e00780c */ /* 0x000fe20003f42270 */
[----:B--2---:R-:W-:-:S05]  /*0170*/  IMAD.WIDE R6, R0, R11, c[0x0][0x178] ;  /* 0x00005e0000067625 */ /* 0x004fca00078e020b */
[----:B------:R2:W5:Y:S04]  /*0180*/  LDG.E R15, [R6.64] ;  /* 0x00000004060f7981 */ /* 0x000568000c1e1900 */
[----:B------:R2:W5:Y:S01]  /*0190*/  LDG.E R0, [R6.64+0x4] ;  /* 0x0000040406007981 */ /* 0x000562000c1e1900 */
[----:B-1----:R-:W-:Y:S02]  /*01a0*/  SEL R9, RZ, 0x3f800000, !P2 ;  /* 0x3f800000ff097807 */ /* 0x002fe40005000000 */
[----:B---3--:R-:W-:Y:S02]  /*01b0*/  SEL R16, R3, RZ, !P1 ;  /* 0x000000ff03107207 */ /* 0x008fe40004800000 */
[----:B------:R-:W-:-:S03]  /*01c0*/  FSEL R3, RZ, 1, P0 ;  /* 0x3f800000ff037808 */ /* 0x000fc60000000000 */
[----:B------:R-:W-:Y:S01]  /*01d0*/  HADD2.F32 R16, -RZ, R16.H0_H0 ;  /* 0x20000010ff107230 */ /* 0x000fe20000004100 */
[----:B------:R-:W-:-:S04]  /*01e0*/  ISETP.EQ.AND P1, PT, R14, 0x1, PT ;  /* 0x000000010e00780c */ /* 0x000fc80003f22270 */
[-C--:B0-----:R-:W-:Y:S01]  /*01f0*/  FMUL R5, R3, R16.reuse ;  /* 0x0000001003057220 */ /* 0x081fe20000400000 */
[----:B------:R-:W-:Y:S01]  /*0200*/  SEL R11, RZ, 0x3f800000, !P1 ;  /* 0x3f800000ff0b7807 */ /* 0x000fe20004800000 */
[----:B------:R-:W-:-:S03]  /*0210*/  FMUL R17, R9, R16 ;  /* 0x0000001009117220 */ /* 0x000fc60000400000 */
[----:B--2---:R-:W0:Y:S01]  /*0220*/  SHFL.BFLY PT, R6, R5, 0x2, 0x1f ;  /* 0x0c401f0005067f89 */ /* 0x004e2200000e0000 */
[----:B------:R-:W-:-:S03]  /*0230*/  FMUL R10, R11, R16 ;  /* 0x000000100b0a7220 */ /* 0x000fc60000400000 */
[----:B------:R-:W1:Y:S04]  /*0240*/  SHFL.BFLY PT, R18, R17, 0x2, 0x1f ;  /* 0x0c401f0011127f89 */ /* 0x000e6800000e0000 */
[----:B------:R-:W2:Y:S01]  /*0250*/  SHFL.BFLY PT, R10, R10, 0x2, 0x1f ;  /* 0x0c401f000a0a7f89 */ /* 0x000ea200000e0000 */
[----:B0-----:R-:W-:-:S05]  /*0260*/  FFMA R8, R3, R16, R6 ;  /* 0x0000001003087223 */ /* 0x001fca0000000006 */
[----:B------:R-:W0:Y:S01]  /*0270*/  SHFL.BFLY PT, R3, R8, 0x1, 0x1f ;  /* 0x0c201f0008037f89 */ /* 0x000e2200000e0000 */
[-C--:B-1----:R-:W-:Y:S01]  /*0280*/  FFMA R18, R9, R16.reuse, R18 ;  /* 0x0000001009127223 */ /* 0x082fe20000000012 */
[----:B--2---:R-:W-:-:S04]  /*0290*/  FFMA R11, R11, R16, R10 ;  /* 0x000000100b0b7223 */ /* 0x004fc8000000000a */
[----:B------:R-:W1:Y:S04]  /*02a0*/  SHFL.BFLY PT, R9, R18, 0x1, 0x1f ;  /* 0x0c201f0012097f89 */ /* 0x000e6800000e0000 */
[----:B------:R-:W2:Y:S01]  /*02b0*/  SHFL.BFLY PT, R22, R11, 0x1, 0x1f ;  /* 0x0c201f000b167f89 */ /* 0x000ea200000e0000 */
[--C-:B------:R-:W-:Y:S01]  /*02c0*/  SHF.R.U32.HI R6, RZ, 0x6, R12.reuse ;  /* 0x00000006ff067819 */ /* 0x100fe2000001160c */
[----:B----4-:R-:W-:Y:S01]  /*02d0*/  IMAD.SHL.U32 R7, R4, 0x4, RZ ;  /* 0x0000000404077824 */ /* 0x010fe200078e00ff */
[----:B------:R-:W-:Y:S02]  /*02e0*/  LOP3.LUT R2, R2, 0x3f, R12, 0xf8, !PT ;  /* 0x0000003f02027812 */ /* 0x000fe400078ef80c */
[----:B------:R-:W-:-:S04]  /*02f0*/  SGXT.U32 R6, R6, 0x2 ;  /* 0x000000020606781a */ /* 0x000fc80000000000 */
[----:B------:R-:W-:Y:S01]  /*0300*/  LOP3.LUT R19, R7, R6, RZ, 0xfc, !PT ;  /* 0x0000000607137212 */ /* 0x000fe200078efcff */
[----:B0-----:R-:W-:Y:S01]  /*0310*/  FADD R10, R8, R3 ;  /* 0x00000003080a7221 */ /* 0x001fe20000000000 */
[----:B------:R-:W-:-:S05]  /*0320*/  SHF.R.S32.HI R3, RZ, 0x1f, R2 ;  /* 0x0000001fff037819 */ /* 0x000fca0000011402 */
[----:B------:R-:W-:Y:S01]  /*0330*/  IMAD.WIDE R4, R19, 0x800, R2 ;  /* 0x0000080013047825 */ /* 0x000fe200078e0202 */
[----:B-1----:R-:W-:Y:S01]  /*0340*/  FADD R20, R18, R9 ;  /* 0x0000000912147221 */ /* 0x002fe20000000000 */
[----:B------:R-:W-:Y:S01]  /*0350*/  IADD3 R9, R7, -0x3, RZ ;  /* 0xfffffffd07097810 */ /* 0x000fe20007ffe0ff */
[----:B--2---:R-:W-:Y:S01]  /*0360*/  FADD R22, R11, R22 ;  /* 0x000000160b167221 */ /* 0x004fe20000000000 */
[----:B------:R-:W-:Y:S01]  /*0370*/  IMAD.MOV.U32 R18, RZ, RZ, 0x1000 ;  /* 0x00001000ff127424 */ /* 0x000fe200078e00ff */
[C---:B------:R-:W-:Y:S01]  /*0380*/  SHF.L.U64.HI R3, R4.reuse, 0x1, R5 ;  /* 0x0000000104037819 */ /* 0x040fe20000010205 */
[----:B------:R-:W-:Y:S01]  /*0390*/  IMAD.SHL.U32 R17, R4, 0x2, RZ ;  /* 0x0000000204117824 */ /* 0x000fe200078e00ff */
[----:B------:R-:W-:Y:S01]  /*03a0*/  IADD3 R23, P1, R6, R9, RZ ;  /* 0x0000000906177210 */ /* 0x000fe20007f3e0ff */
[----:B------:R0:W-:Y:S01]  /*03b0*/  STS [R13.X4], R10 ;  /* 0x0000000a0d007388 */ /* 0x0001e20000004800 */
[----:B-----5:R-:W-:Y:S02]  /*03c0*/  SHF.R.S32.HI R11, RZ, 0x1f, R15 ;  /* 0x0000001fff0b7819 */ /* 0x020fe4000001140f */
[C---:B------:R-:W-:Y:S01]  /*03d0*/  IADD3 R24, P0, -R15.reuse, R0, RZ ;  /* 0x000000000f187210 */ /* 0x040fe20007f1e1ff */
[----:B------:R-:W-:-:S03]  /*03e0*/  IMAD.WIDE R4, R15, R18, c[0x0][0x160] ;  /* 0x000058000f047625 */ /* 0x000fc600078e0212 */
[----:B------:R-:W-:Y:S02]  /*03f0*/  LEA.HI.X.SX32 R27, R0, ~R11, 0x1, P0 ;  /* 0x8000000b001b7211 */ /* 0x000fe400000f0eff */
[C---:B------:R-:W-:Y:S02]  /*0400*/  IADD3 R11, R7.reuse, -0x2, RZ ;  /* 0xfffffffe070b7810 */ /* 0x040fe40007ffe0ff */
[----:B------:R-:W-:Y:S02]  /*0410*/  IADD3 R7, R7, -0x1, RZ ;  /* 0xffffffff07077810 */ /* 0x000fe40007ffe0ff */
[----:B------:R-:W-:Y:S02]  /*0420*/  LEA.HI.X.SX32 R0, R9, RZ, 0x1, P1 ;  /* 0x000000ff09007211 */ /* 0x000fe400008f0eff */
[----:B------:R-:W-:Y:S02]  /*0430*/  LEA R8, P2, R23, R4, 0xc ;  /* 0x0000000417087211 */ /* 0x000fe400078460ff */
[----:B------:R-:W-:-:S02]  /*0440*/  IADD3 R21, P4, R6, R7, RZ ;  /* 0x0000000706157210 */ /* 0x000fc40007f9e0ff */
[----:B------:R-:W-:Y:S02]  /*0450*/  IADD3 R25, P3, R6, R11, RZ ;  /* 0x0000000b06197210 */ /* 0x000fe40007f7e0ff */
[C---:B------:R-:W-:Y:S02]  /*0460*/  ISETP.GE.U32.AND P1, PT, R23.reuse, R24, PT ;  /* 0x000000181700720c */ /* 0x040fe40003f26070 */
[C---:B------:R-:W-:Y:S02]  /*0470*/  ISETP.GT.U32.AND P0, PT, R23.reuse, -0x1, PT ;  /* 0xffffffff1700780c */ /* 0x040fe40003f04070 */
[----:B------:R-:W-:Y:S02]  /*0480*/  LEA.HI.X R9, R23, R5, R0, 0xc, P2 ;  /* 0x0000000517097211 */ /* 0x000fe400010f6400 */
[----:B------:R-:W-:Y:S02]  /*0490*/  LEA.HI.X.SX32 R23, R7, RZ, 0x1, P4 ;  /* 0x000000ff07177211 */ /* 0x000fe400020f0eff */
[----:B------:R-:W-:-:S02]  /*04a0*/  LEA.HI.X.SX32 R26, R11, RZ, 0x1, P3 ;  /* 0x000000ff0b1a7211 */ /* 0x000fc400018f0eff */
[C---:B0-----:R-:W-:Y:S02]  /*04b0*/  LEA R10, P4, R25.reuse, R4, 0xc ;  /* 0x00000004190a7211 */ /* 0x041fe400078860ff */
[C---:B------:R-:W-:Y:S02]  /*04c0*/  ISETP.GE.AND.EX P1, PT, R0.reuse, R27, PT, P1 ;  /* 0x0000001b0000720c */ /* 0x040fe40003f26310 */
[----:B------:R-:W-:Y:S02]  /*04d0*/  ISETP.GE.U32.AND P3, PT, R25, R24, PT ;  /* 0x000000181900720c */ /* 0x000fe40003f66070 */
[----:B------:R-:W-:Y:S02]  /*04e0*/  LEA R6, P5, R21, R4, 0xc ;  /* 0x0000000415067211 */ /* 0x000fe400078a60ff */
[----:B------:R-:W-:Y:S02]  /*04f0*/  LEA.HI.X R11, R25, R5, R26, 0xc, P4 ;  /* 0x00000005190b7211 */ /* 0x000fe400020f641a */
[----:B------:R-:W-:-:S02]  /*0500*/  ISETP.GT.AND.EX P1, PT, R0, -0x1, !P1, P0 ;  /* 0xffffffff0000780c */ /* 0x000fc40004f24300 */
[----:B------:R-:W-:Y:S02]  /*0510*/  ISETP.GT.U32.AND P2, PT, R25, -0x1, PT ;  /* 0xffffffff1900780c */ /* 0x000fe40003f44070 */
[C---:B------:R-:W-:Y:S02]  /*0520*/  ISETP.GE.U32.AND P4, PT, R21.reuse, R24, PT ;  /* 0x000000181500720c */ /* 0x040fe40003f86070 */
[----:B------:R-:W-:Y:S02]  /*0530*/  ISETP.GE.AND.EX P3, PT, R26, R27, PT, P3 ;  /* 0x0000001b1a00720c */ /* 0x000fe40003f66330 */
[----:B------:R-:W-:Y:S02]  /*0540*/  LEA.HI.X R7, R21, R5, R23, 0xc, P5 ;  /* 0x0000000515077211 */ /* 0x000fe400028f6417 */
[----:B------:R-:W-:Y:S02]  /*0550*/  ISETP.GT.U32.AND P5, PT, R24, R19, PT ;  /* 0x000000131800720c */ /* 0x000fe40003fa4070 */
[----:B------:R-:W-:-:S02]  /*0560*/  SHF.R.S32.HI R0, RZ, 0x1f, R19 ;  /* 0x0000001fff007819 */ /* 0x000fc40000011413 */
[----:B------:R-:W-:Y:S02]  /*0570*/  ISETP.GT.U32.AND P0, PT, R21, -0x1, PT ;  /* 0xffffffff1500780c */ /* 0x000fe40003f04070 */
[----:B------:R-:W-:Y:S02]  /*0580*/  ISETP.GE.AND.EX P4, PT, R23, R27, PT, P4 ;  /* 0x0000001b1700720c */ /* 0x000fe40003f86340 */
[----:B------:R-:W-:Y:S02]  /*0590*/  ISETP.GT.AND.EX P2, PT, R26, -0x1, !P3, P2 ;  /* 0xffffffff1a00780c */ /* 0x000fe40005f44320 */
[----:B------:R-:W-:Y:S02]  /*05a0*/  ISETP.LT.U32.AND P1, PT, R2, 0x800, P1 ;  /* 0x000008000200780c */ /* 0x000fe40000f21070 */
[----:B------:R-:W-:Y:S02]  /*05b0*/  ISETP.GT.AND.EX P5, PT, R27, R0, PT, P5 ;  /* 0x000000001b00720c */ /* 0x000fe40003fa4350 */
[----:B------:R-:W-:-:S02]  /*05c0*/  ISETP.GT.AND.EX P0, PT, R23, -0x1, !P4, P0 ;  /* 0xffffffff1700780c */ /* 0x000fc40006704300 */
[C---:B------:R-:W-:Y:S02]  /*05d0*/  ISETP.LT.U32.AND P2, PT, R2.reuse, 0x800, P2 ;  /* 0x000008000200780c */ /* 0x040fe40001741070 */
[----:B------:R-:W-:Y:S01]  /*05e0*/  ISETP.GT.AND P5, PT, R19, -0x1, P5 ;  /* 0xffffffff1300780c */ /* 0x000fe20002fa4270 */
[C---:B------:R-:W-:Y:S01]  /*05f0*/  IMAD.WIDE R8, R2.reuse, 0x2, R8 ;  /* 0x0000000202087825 */ /* 0x040fe200078e0208 */
[----:B------:R-:W-:Y:S02]  /*0600*/  PRMT R19, RZ, 0x7610, R19 ;  /* 0x00007610ff137816 */ /* 0x000fe40000000013 */
[C---:B------:R-:W-:Y:S01]  /*0610*/  ISETP.LT.U32.AND P3, PT, R2.reuse, 0x800, P0 ;  /* 0x000008000200780c */ /* 0x040fe20000761070 */
[C---:B------:R-:W-:Y:S01]  /*0620*/  IMAD.WIDE R10, R2.reuse, 0x2, R10 ;  /* 0x00000002020a7825 */ /* 0x040fe200078e020a */
[C---:B------:R-:W-:Y:S02]  /*0630*/  ISETP.LT.U32.AND P0, PT, R2.reuse, 0x800, P5 ;  /* 0x000008000200780c */ /* 0x040fe40002f01070 */
[----:B------:R-:W-:Y:S01]  /*0640*/  PRMT R21, RZ, 0x7610, R21 ;  /* 0x00007610ff157816 */ /* 0x000fe20000000015 */
[----:B------:R-:W-:Y:S01]  /*0650*/  IMAD.WIDE R6, R2, 0x2, R6 ;  /* 0x0000000202067825 */ /* 0x000fe200078e0206 */
[----:B------:R-:W-:Y:S01]  /*0660*/  LOP3.LUT R2, R12, 0x3f, RZ, 0xc0, !PT ;  /* 0x0000003f0c027812 */ /* 0x000fe200078ec0ff */
[----:B------:R0:W2:Y:S04]  /*0670*/  @P1 LDG.E.U16 R19, [R8.64] ;  /* 0x0000000408131981 */ /* 0x0000a8000c1e1500 */
[----:B------:R-:W-:Y:S06]  /*0680*/  BAR.SYNC 0x0 ;  /* 0x0000000000007b1d */ /* 0x000fec0000000000 */
[----:B------:R-:W-:Y:S01]  /*0690*/  IADD3 R4, P6, R4, R17, RZ ;  /* 0x0000001104047210 */ /* 0x000fe20007fde0ff */
[----:B------:R1:W3:Y:S01]  /*06a0*/  @P2 LDG.E.U16 R21, [R10.64] ;  /* 0x000000040a152981 */ /* 0x0002e2000c1e1500 */
[----:B------:R-:W-:-:S03]  /*06b0*/  PRMT R23, RZ, 0x7610, R23 ;  /* 0x00007610ff177816 */ /* 0x000fc60000000017 */
[----:B------:R-:W-:Y:S01]  /*06c0*/  LDS R0, [R2.X4] ;  /* 0x0000000002007984 */ /* 0x000fe20000004800 */
[----:B0-----:R-:W-:Y:S01]  /*06d0*/  PRMT R9, RZ, 0x7610, R9 ;  /* 0x00007610ff097816 */ /* 0x001fe20000000009 */
[----:B------:R-:W-:Y:S02]  /*06e0*/  IMAD.X R5, R5, 0x1, R3, P6 ;  /* 0x0000000105057824 */ /* 0x000fe400030e0603 */
[----:B------:R-:W-:Y:S06]  /*06f0*/  BAR.SYNC 0x0 ;  /* 0x0000000000007b1d */ /* 0x000fec0000000000 */
[----:B------:R-:W-:Y:S04]  /*0700*/  STS [R13.X4], R22 ;  /* 0x000000160d007388 */ /* 0x000fe80000004800 */
[----:B------:R-:W-:Y:S06]  /*0710*/  BAR.SYNC 0x0 ;  /* 0x0000000000007b1d */ /* 0x000fec0000000000 */
[----:B------:R0:W4:Y:S04]  /*0720*/  @P3 LDG.E.U16 R23, [R6.64] ;  /* 0x0000000406173981 */ /* 0x000128000c1e1500 */
[----:B------:R-:W-:Y:S04]  /*0730*/  LDS R8, [R2.X4] ;  /* 0x0000000002087984 */ /* 0x000fe80000004800 */
[----:B------:R-:W-:Y:S06]  /*0740*/  BAR.SYNC 0x0 ;  /* 0x0000000000007b1d */ /* 0x000fec0000000000 */
[----:B------:R-:W-:Y:S04]  /*0750*/  STS [R13.X4], R20 ;  /* 0x000000140d007388 */ /* 0x000fe80000004800 */
[----:B------:R-:W-:Y:S06]  /*0760*/  BAR.SYNC 0x0 ;  /* 0x0000000000007b1d */ /* 0x000fec0000000000 */
[----:B------:R5:W4:Y:S01]  /*0770*/  @P0 LDG.E.U16 R9, [R4.64] ;  /* 0x0000000404090981 */ /* 0x000b22000c1e1500 */
[----:B------:R-:W-:-:S04]  /*0780*/  ISETP.EQ.AND P1, PT, R14, 0x3, PT ;  /* 0x000000030e00780c */ /* 0x000fc80003f22270 */
[----:B-1----:R-:W-:-:S05]  /*0790*/  SEL R11, RZ, 0x3f800000, !P1 ;  /* 0x3f800000ff0b7807 */ /* 0x002fca0004800000 */
[----:B------:R-:W-:-:S05]  /*07a0*/  FMUL R10, R16, R11 ;  /* 0x0000000b100a7220 */ /* 0x000fca0000400000 */
[----:B------:R-:W1:Y:S02]  /*07b0*/  SHFL.BFLY PT, R25, R10, 0x2, 0x1f ;  /* 0x0c401f000a197f89 */ /* 0x000e6400000e0000 */
[----:B-1----:R-:W-:-:S05]  /*07c0*/  FFMA R25, R16, R11, R25 ;  /* 0x0000000b10197223 */ /* 0x002fca0000000019 */
[----:B0-----:R-:W0:Y:S02]  /*07d0*/  SHFL.BFLY PT, R6, R25, 0x1, 0x1f ;  /* 0x0c201f0019067f89 */ /* 0x001e2400000e0000 */
[----:B0-----:R-:W-:Y:S02]  /*07e0*/  FADD R14, R25, R6 ;  /* 0x00000006190e7221 */ /* 0x001fe40000000000 */
[----:B------:R-:W0:Y:S04]  /*07f0*/  LDS R6, [R2.X4] ;  /* 0x0000000002067984 */ /* 0x000e280000004800 */
[----:B------:R-:W-:Y:S06]  /*0800*/  BAR.SYNC 0x0 ;  /* 0x0000000000007b1d */ /* 0x000fec0000000000 */
[----:B------:R-:W-:Y:S04]  /*0810*/  STS [R13.X4], R14 ;  /* 0x0000000e0d007388 */ /* 0x000fe80000004800 */
[----:B------:R-:W-:Y:S06]  /*0820*/  BAR.SYNC 0x0 ;  /* 0x0000000000007b1d */ /* 0x000fec0000000000 */
[----:B-----5:R-:W1:Y:S01]  /*0830*/  LDS R4, [R2.X4] ;  /* 0x0000000002047984 */ /* 0x020e620000004800 */
[----:B--2---:R-:W-:-:S05]  /*0840*/  HADD2.F32 R19, -RZ, R19.H0_H0 ;  /* 0x20000013ff137230 */ /* 0x004fca0000004100 */
[----:B------:R-:W-:Y:S01]  /*0850*/  FFMA R19, R0, R19, RZ ;  /* 0x0000001300137223 */ /* 0x000fe200000000ff */
[----:B---3--:R-:W-:-:S05]  /*0860*/  HADD2.F32 R21, -RZ, R21.H0_H0 ;  /* 0x20000015ff157230 */ /* 0x008fca0000004100 */
[----:B------:R-:W-:Y:S01]  /*0870*/  FFMA R19, R8, R21, R19 ;  /* 0x0000001508137223 */ /* 0x000fe20000000013 */
[----:B----4-:R-:W-:-:S05]  /*0880*/  HADD2.F32 R23, -RZ, R23.H0_H0 ;  /* 0x20000017ff177230 */ /* 0x010fca0000004100 */
[----:B0-----:R-:W-:Y:S01]  /*0890*/  FFMA R23, R6, R23, R19 ;  /* 0x0000001706177223 */ /* 0x001fe20000000013 */
[----:B------:R-:W-:-:S05]  /*08a0*/  HADD2.F32 R9, -RZ, R9.H0_H0 ;  /* 0x20000009ff097230 */ /* 0x000fca0000004100 */
[----:B-1----:R-:W-:-:S04]  /*08b0*/  FFMA R4, R4, R9, R23 ;  /* 0x0000000904047223 */ /* 0x002fc80000000017 */
[----:B------:R-:W-:-:S04]  /*08c0*/  FADD R0, RZ, -R4 ;  /* 0x80000004ff007221 */ /* 0x000fc80000000000 */
[----:B------:R-:W-:-:S05]  /*08d0*/  FMUL R0, R0, 1.4426950216293334961 ;  /* 0x3fb8aa3b00007820 */ /* 0x000fca0000400000 */
[----:B------:R-:W-:-:S13]  /*08e0*/  FSETP.GEU.AND P1, PT, R0, -126, PT ;  /* 0xc2fc00000000780b */ /* 0x000fda0003f2e000 */
[----:B------:R-:W-:-:S04]  /*08f0*/  @!P1 FMUL R0, R0, 0.5 ;  /* 0x3f00000000009820 */ /* 0x000fc80000400000 */
[----:B------:R-:W0:Y:S02]  /*0900*/  MUFU.EX2 R2, R0 ;  /* 0x0000000000027308 */ /* 0x000e240000000800 */
[----:B0-----:R-:W-:-:S04]  /*0910*/  @!P1 FMUL R2, R2, R2 ;  /* 0x0000000202029220 */ /* 0x001fc80000400000 */
[----:B------:R-:W-:-:S05]  /*0920*/  FADD R5, R2, 1 ;  /* 0x3f80000002057421 */ /* 0x000fca0000000000 */
[----:B------:R-:W-:Y:S02]  /*0930*/  FSETP.GT.AND P2, PT, R5, 8.50705917302346158658e+37, PT ;  /* 0x7e8000000500780b */ /* 0x000fe40003f44000 */
[----:B------:R-:W-:-:S11]  /*0940*/  LOP3.LUT P1, RZ, R12, 0x100, RZ, 0xc0, !PT ;  /* 0x000001000cff7812 */ /* 0x000fd6000782c0ff */
[----:B------:R-:W-:Y:S01]  /*0950*/  @P2 FMUL R5, R5, 0.25 ;  /* 0x3e80000005052820 */ /* 0x000fe20000400000 */
[----:B------:R-:W-:-:S05]  /*0960*/  PLOP3.LUT P0, PT, P1, P0, PT, 0x8, 0x0 ;  /* 0x000000000000781c */ /* 0x000fca0000f00170 */
[----:B------:R-:W0:Y:S01]  /*0970*/  MUFU.RCP R5, R5 ;  /* 0x0000000500057308 */ /* 0x000e220000001000 */
[----:B------:R-:W-:-:S05]  /*0980*/  IMAD.MOV.U32 R2, RZ, RZ, 0x3e800000 ;  /* 0x3e800000ff027424 */ /* 0x000fca00078e00ff */
[----:B------:R-:W-:Y:S01]  /*0990*/  FSEL R2, R2, 1, P2 ;  /* 0x3f80000002027808 */ /* 0x000fe20001000000 */
[----:B------:R-:W-:-:S04]  /*09a0*/  IMAD.WIDE R18, R15, R18, c[0x0][0x168] ;  /* 0x00005a000f127625 */ /* 0x000fc800078e0212 */
[----:B0-----:R-:W-:Y:S01]  /*09b0*/  FMUL R7, R5, R2 ;  /* 0x0000000205077220 */ /* 0x001fe20000400000 */
[----:B------:R-:W-:-:S03]  /*09c0*/  IADD3 R2, P1, R18, R17, RZ ;  /* 0x0000001112027210 */ /* 0x000fc60007f3e0ff */
[----:B------:R-:W-:Y:S01]  /*09d0*/  FMUL R7, R4, R7 ;  /* 0x0000000704077220 */ /* 0x000fe20000400000 */
[----:B------:R-:W-:Y:S09]  /*09e0*/  @!P0 EXIT ;  /* 0x000000000000894d */ /* 0x000ff20003800000 */
[----:B------:R-:W-:Y:S01]  /*09f0*/  F2FP.PACK_AB R7, RZ, R7 ;  /* 0x00000007ff07723e */ /* 0x000fe200000000ff */
[----:B------:R-:W-:-:S05]  /*0a00*/  IMAD.X R3, R19, 0x1, R3, P1 ;  /* 0x0000000113037824 */ /* 0x000fca00008e0603 */
[----:B------:R-:W-:Y:S01]  /*0a10*/  STG.E.U16 [R2.64], R7 ;  /* 0x0000000702007986 */ /* 0x000fe2000c101504 */
[----:B------:R-:W-:Y:S05]  /*0a20*/  EXIT ;  /* 0x000000000000794d */ /* 0x000fea0003800000 */
.L_x_0:
[----:B------:R-:W-:-:S00]  /*0a30*/  BRA `(.L_x_0) ;  /* 0xfffffff000007947 */ /* 0x000fc0000383ffff */
[----:B------:R-:W-:-:S00]  /*0a40*/  NOP ;  /* 0x0000000000007918 */ /* 0x000fc00000000000 */
        /* <DEDUP_REMOVED lines=11> */
.L_x_1:


//--------------------- .nv.shared.causal_conv1d_fwd_kernel --------------------------
	.section	.nv.shared.causal_conv1d_fwd_kernel,"aw",@nobits
	.align	16
